	.headerflags	@"EF_CUDA_TEXMODE_UNIFIED EF_CUDA_64BIT_ADDRESS EF_CUDA_ACCELERATORS EF_CUDA_SM90 EF_CUDA_VIRTUAL_SM(EF_CUDA_SM90)"
	.elftype	@"ET_EXEC"


//--------------------- .nv.info                  --------------------------
	.section	.nv.info,"",@"SHT_CUDA_INFO"
	.align	4


	//----- nvinfo : EIATTR_REGCOUNT
	.align		4
        /*0000*/ 	.byte	0x04, 0x2f
        /*0002*/ 	.short	(.L_3 - .L_2)
	.align		4
.L_2:
        /*0004*/ 	.word	index@(triton_poi_fused__native_batch_norm_legit_no_training_relu_4)
        /*0008*/ 	.word	0x00000020


	//----- nvinfo : EIATTR_MIN_STACK_SIZE
	.align		4
.L_3:
        /*000c*/ 	.byte	0x04, 0x12
        /*000e*/ 	.short	(.L_5 - .L_4)
	.align		4
.L_4:
        /*0010*/ 	.word	index@(triton_poi_fused__native_batch_norm_legit_no_training_relu_4)
        /*0014*/ 	.word	0x00000000


	//----- nvinfo : EIATTR_FRAME_SIZE
	.align		4
.L_5:
        /*0018*/ 	.byte	0x04, 0x11
        /*001a*/ 	.short	(.L_7 - .L_6)
	.align		4
.L_6:
        /*001c*/ 	.word	index@(triton_poi_fused__native_batch_norm_legit_no_training_relu_4)
        /*0020*/ 	.word	0x00000000


	//----- nvinfo : EIATTR_MIN_STACK_SIZE
	.align		4
.L_7:
        /*0024*/ 	.byte	0x04, 0x12
        /*0026*/ 	.short	(.L_9 - .L_8)
	.align		4
.L_8:
        /*0028*/ 	.word	index@(triton_poi_fused__native_batch_norm_legit_no_training_relu_4)
        /*002c*/ 	.word	0x00000000
.L_9:


//--------------------- .nv.info.triton_poi_fused__native_batch_norm_legit_no_training_relu_4 --------------------------
	.section	.nv.info.triton_poi_fused__native_batch_norm_legit_no_training_relu_4,"",@"SHT_CUDA_INFO"
	.sectionflags	@""
	.align	4


	//----- nvinfo : EIATTR_CUDA_API_VERSION
	.align		4
        /*0000*/ 	.byte	0x04, 0x37
        /*0002*/ 	.short	(.L_11 - .L_10)
.L_10:
        /*0004*/ 	.word	0x0000007c


	//----- nvinfo : EIATTR_KPARAM_INFO
	.align		4
.L_11:
        /*0008*/ 	.byte	0x04, 0x17
        /*000a*/ 	.short	(.L_13 - .L_12)
.L_12:
        /*000c*/ 	.word	0x00000000
        /*0010*/ 	.short	0x0007
        /*0012*/ 	.short	0x0034
        /*0014*/ 	.byte	0x00, 0xf0, 0x11, 0x00


	//----- nvinfo : EIATTR_KPARAM_INFO
	.align		4
.L_13:
        /*0018*/ 	.byte	0x04, 0x17
        /*001a*/ 	.short	(.L_15 - .L_14)
.L_14:
        /*001c*/ 	.word	0x00000000
        /*0020*/ 	.short	0x0006
        /*0022*/ 	.short	0x0030
        /*0024*/ 	.byte	0x00, 0xf0, 0x11, 0x00


	//----- nvinfo : EIATTR_KPARAM_INFO
	.align		4
.L_15:
        /*0028*/ 	.byte	0x04, 0x17
        /*002a*/ 	.short	(.L_17 - .L_16)
.L_16:
        /*002c*/ 	.word	0x00000000
        /*0030*/ 	.short	0x0005
        /*0032*/ 	.short	0x0028
        /*0034*/ 	.byte	0x00, 0xf4, 0x21, 0x00


	//----- nvinfo : EIATTR_KPARAM_INFO
	.align		4
.L_17:
        /*0038*/ 	.byte	0x04, 0x17
        /*003a*/ 	.short	(.L_19 - .L_18)
.L_18:
        /*003c*/ 	.word	0x00000000
        /*0040*/ 	.short	0x0004
        /*0042*/ 	.short	0x0020
        /*0044*/ 	.byte	0x00, 0xf4, 0x21, 0x00


	//----- nvinfo : EIATTR_KPARAM_INFO
	.align		4
.L_19:
        /*0048*/ 	.byte	0x04, 0x17
        /*004a*/ 	.short	(.L_21 - .L_20)
.L_20:
        /*004c*/ 	.word	0x00000000
        /*0050*/ 	.short	0x0003
        /*0052*/ 	.short	0x0018
        /*0054*/ 	.byte	0x00, 0xf4, 0x21, 0x00


	//----- nvinfo : EIATTR_KPARAM_INFO
	.align		4
.L_21:
        /*0058*/ 	.byte	0x04, 0x17
        /*005a*/ 	.short	(.L_23 - .L_22)
.L_22:
        /*005c*/ 	.word	0x00000000
        /*0060*/ 	.short	0x0002
        /*0062*/ 	.short	0x0010
        /*0064*/ 	.byte	0x00, 0xf4, 0x21, 0x00


	//----- nvinfo : EIATTR_KPARAM_INFO
	.align		4
.L_23:
        /*0068*/ 	.byte	0x04, 0x17
        /*006a*/ 	.short	(.L_25 - .L_24)
.L_24:
        /*006c*/ 	.word	0x00000000
        /*0070*/ 	.short	0x0001
        /*0072*/ 	.short	0x0008
        /*0074*/ 	.byte	0x00, 0xf4, 0x21, 0x00


	//----- nvinfo : EIATTR_KPARAM_INFO
	.align		4
.L_25:
        /*0078*/ 	.byte	0x04, 0x17
        /*007a*/ 	.short	(.L_27 - .L_26)
.L_26:
        /*007c*/ 	.word	0x00000000
        /*0080*/ 	.short	0x0000
        /*0082*/ 	.short	0x0000
        /*0084*/ 	.byte	0x00, 0xf4, 0x21, 0x00


	//----- nvinfo : EIATTR_SPARSE_MMA_MASK
	.align		4
.L_27:
        /*0088*/ 	.byte	0x03, 0x50
        /*008a*/ 	.short	0x0000


	//----- nvinfo : EIATTR_MAXREG_COUNT
	.align		4
        /*008c*/ 	.byte	0x03, 0x1b
        /*008e*/ 	.short	0x00ff


	//----- nvinfo : EIATTR_EXIT_INSTR_OFFSETS
	.align		4
        /*0090*/ 	.byte	0x04, 0x1c
        /*0092*/ 	.short	(.L_29 - .L_28)


	//   ....[0]....
.L_28:
        /*0094*/ 	.word	0x00000ff0


	//----- nvinfo : EIATTR_REQNTID
	.align		4
.L_29:
        /*0098*/ 	.byte	0x04, 0x10
        /*009a*/ 	.short	(.L_31 - .L_30)
.L_30:
        /*009c*/ 	.word	0x00000100
        /*00a0*/ 	.word	0x00000001
        /*00a4*/ 	.word	0x00000001


	//----- nvinfo : EIATTR_CBANK_PARAM_SIZE
	.align		4
.L_31:
        /*00a8*/ 	.byte	0x03, 0x19
        /*00aa*/ 	.short	0x0038


	//----- nvinfo : EIATTR_PARAM_CBANK
	.align		4
        /*00ac*/ 	.byte	0x04, 0x0a
        /*00ae*/ 	.short	(.L_33 - .L_32)
	.align		4
.L_32:
        /*00b0*/ 	.word	index@(.nv.constant0.triton_poi_fused__native_batch_norm_legit_no_training_relu_4)
        /*00b4*/ 	.short	0x0210
        /*00b6*/ 	.short	0x0038


	//----- nvinfo : EIATTR_SW_WAR
	.align		4
.L_33:
        /*00b8*/ 	.byte	0x04, 0x36
        /*00ba*/ 	.short	(.L_35 - .L_34)
.L_34:
        /*00bc*/ 	.word	0x00000008
.L_35:


//--------------------- .nv.callgraph             --------------------------
	.section	.nv.callgraph,"",@"SHT_CUDA_CALLGRAPH"
	.align	4
	.sectionentsize	8
	.align		4
        /*0000*/ 	.word	0x00000000
	.align		4
        /*0004*/ 	.word	0xffffffff
	.align		4
        /*0008*/ 	.word	0x00000000
	.align		4
        /*000c*/ 	.word	0xfffffffe
	.align		4
        /*0010*/ 	.word	0x00000000
	.align		4
        /*0014*/ 	.word	0xfffffffd
	.align		4
        /*0018*/ 	.word	0x00000000
	.align		4
        /*001c*/ 	.word	0xfffffffc


//--------------------- .nv.constant4             --------------------------
	.section	.nv.constant4,"a",@progbits
	.align	8
	.align		8
.nv.constant4:
        /*0000*/ 	.dword	_$_str
	.align		8
        /*0008*/ 	.dword	_$_str_$_2


//--------------------- .text.triton_poi_fused__native_batch_norm_legit_no_training_relu_4 --------------------------
	.section	.text.triton_poi_fused__native_batch_norm_legit_no_training_relu_4,"ax",@progbits
	.sectionflags	@"SHF_BARRIERS=1"
	.align	128
        .global         triton_poi_fused__native_batch_norm_legit_no_training_relu_4
        .type           triton_poi_fused__native_batch_norm_legit_no_training_relu_4,@function
        .size           triton_poi_fused__native_batch_norm_legit_no_training_relu_4,(.L_x_1 - triton_poi_fused__native_batch_norm_legit_no_training_relu_4)
        .other          triton_poi_fused__native_batch_norm_legit_no_training_relu_4,@"STO_CUDA_ENTRY STV_DEFAULT"
triton_poi_fused__native_batch_norm_legit_no_training_relu_4:
.text.triton_poi_fused__native_batch_norm_legit_no_training_relu_4:
[----:B------:R-:W-:Y:S01]  /*0000*/  LDC R1, c[0x0][0x28] ;  /* 0x00000a00ff017b82 */ /* 0x000fe20000000800 */
[----:B------:R-:W1:Y:S07]  /*0010*/  S2R R3, SR_TID.X ;  /* 0x0000000000037919 */ /* 0x000e6e0000002100 */
[----:B------:R-:W2:Y:S01]  /*0020*/  LDC.64 R16, c[0x0][0x210] ;  /* 0x00008400ff107b82 */ /* 0x000ea20000000a00 */
[----:B------:R-:W-:Y:S01]  /*0030*/  ULDC.64 UR6, c[0x0][0x208] ;  /* 0x0000820000067ab9 */ /* 0x000fe20000000a00 */
[----:B------:R-:W3:Y:S01]  /*0040*/  S2R R0, SR_CTAID.Y ;  /* 0x0000000000007919 */ /* 0x000ee20000002600 */
[----:B------:R-:W4:Y:S05]  /*0050*/  S2R R2, SR_CTAID.X ;  /* 0x0000000000027919 */ /* 0x000f2a0000002500 */
[----:B------:R-:W5:Y:S01]  /*0060*/  S2UR UR5, SR_CgaCtaId ;  /* 0x00000000000579c3 */ /* 0x000f620000008800 */
[----:B------:R-:W-:-:S07]  /*0070*/  UMOV UR4, 0x400 ;  /* 0x0000040000047882 */ /* 0x000fce0000000000 */
[----:B------:R-:W2:Y:S01]  /*0080*/  LDC.64 R24, c[0x0][0x220] ;  /* 0x00008800ff187b82 */ /* 0x000ea20000000a00 */
[----:B-1----:R-:W-:Y:S01]  /*0090*/  IMAD.SHL.U32 R21, R3, 0x4, RZ ;  /* 0x0000000403157824 */ /* 0x002fe200078e00ff */
[----:B---3--:R-:W-:-:S04]  /*00a0*/  SHF.R.S32.HI R29, RZ, 0x17, R0 ;  /* 0x00000017ff1d7819 */ /* 0x008fc80000011400 */
[----:B------:R-:W-:Y:S02]  /*00b0*/  LOP3.LUT R5, R21, 0xfc, RZ, 0xc0, !PT ;  /* 0x000000fc15057812 */ /* 0x000fe400078ec0ff */
[----:B------:R-:W-:Y:S02]  /*00c0*/  SGXT R29, R29, 0x1 ;  /* 0x000000011d1d781a */ /* 0x000fe40000000200 */
[----:B------:R-:W-:Y:S02]  /*00d0*/  PRMT R4, R5, 0x6540, R0 ;  /* 0x0000654005047816 */ /* 0x000fe40000000000 */
[----:B------:R-:W-:Y:S02]  /*00e0*/  SHF.R.U32.HI R5, RZ, 0x6, R3 ;  /* 0x00000006ff057819 */ /* 0x000fe40000011603 */
[----:B------:R-:W-:Y:S02]  /*00f0*/  LEA.HI R6, R29, R4, RZ, 0x9 ;  /* 0x000000041d067211 */ /* 0x000fe400078f48ff */
[----:B----4-:R-:W-:-:S02]  /*0100*/  SHF.L.U32 R2, R2, 0x4, RZ ;  /* 0x0000000402027819 */ /* 0x010fc400000006ff */
[----:B------:R-:W-:Y:S01]  /*0110*/  SGXT.U32 R5, R5, 0x2 ;  /* 0x000000020505781a */ /* 0x000fe20000000000 */
[C---:B------:R-:W-:Y:S01]  /*0120*/  IMAD.SHL.U32 R8, R6.reuse, 0x1000, RZ ;  /* 0x0000100006087824 */ /* 0x040fe200078e00ff */
[----:B------:R-:W-:Y:S02]  /*0130*/  LOP3.LUT R7, R6, 0xfffffe00, RZ, 0xc0, !PT ;  /* 0xfffffe0006077812 */ /* 0x000fe400078ec0ff */
[----:B------:R-:W-:Y:S02]  /*0140*/  LOP3.LUT R5, R2, R5, RZ, 0xfc, !PT ;  /* 0x0000000502057212 */ /* 0x000fe400078efcff */
[----:B------:R-:W-:-:S04]  /*0150*/  LOP3.LUT R8, R8, 0xffe00000, RZ, 0xc0, !PT ;  /* 0xffe0000008087812 */ /* 0x000fc800078ec0ff */
[----:B------:R-:W-:-:S05]  /*0160*/  IADD3 R8, R8, R4, -R7 ;  /* 0x0000000408087210 */ /* 0x000fca0007ffe807 */
[----:B------:R-:W-:-:S04]  /*0170*/  IMAD R15, R5, 0x200, R8 ;  /* 0x00000200050f7824 */ /* 0x000fc800078e0208 */
[----:B--2---:R-:W-:-:S04]  /*0180*/  IMAD.WIDE R4, R15, 0x4, R16 ;  /* 0x000000040f047825 */ /* 0x004fc800078e0210 */
[----:B------:R-:W-:Y:S02]  /*0190*/  VIADD R9, R15, 0x800 ;  /* 0x000008000f097836 */ /* 0x000fe40000000000 */
[----:B------:R-:W2:Y:S02]  /*01a0*/  LDG.E.EL.128 R4, desc[UR6][R4.64] ;  /* 0x0000000604047981 */ /* 0x000ea4000c2e1d00 */
[----:B------:R-:W-:-:S06]  /*01b0*/  IMAD.WIDE R8, R9, 0x4, R16 ;  /* 0x0000000409087825 */ /* 0x000fcc00078e0210 */
[----:B------:R-:W3:Y:S01]  /*01c0*/  LDG.E.EL.128 R8, desc[UR6][R8.64] ;  /* 0x0000000608087981 */ /* 0x000ee2000c2e1d00 */
[----:B------:R-:W-:Y:S01]  /*01d0*/  IADD3 R13, R15, 0x1000, RZ ;  /* 0x000010000f0d7810 */ /* 0x000fe20007ffe0ff */
[----:B------:R-:W-:-:S04]  /*01e0*/  VIADD R19, R15, 0x1800 ;  /* 0x000018000f137836 */ /* 0x000fc80000000000 */
[----:B------:R-:W-:-:S06]  /*01f0*/  IMAD.WIDE R12, R13, 0x4, R16 ;  /* 0x000000040d0c7825 */ /* 0x000fcc00078e0210 */
[----:B------:R-:W4:Y:S01]  /*0200*/  LDG.E.EL.128 R12, desc[UR6][R12.64] ;  /* 0x000000060c0c7981 */ /* 0x000f22000c2e1d00 */
[----:B------:R-:W-:-:S06]  /*0210*/  IMAD.WIDE R16, R19, 0x4, R16 ;  /* 0x0000000413107825 */ /* 0x000fcc00078e0210 */
[----:B------:R-:W3:Y:S01]  /*0220*/  LDG.E.EL.128 R16, desc[UR6][R16.64] ;  /* 0x0000000610107981 */ /* 0x000ee2000c2e1d00 */
[----:B------:R-:W-:Y:S01]  /*0230*/  SHF.R.U32.HI R20, RZ, 0x2, R3 ;  /* 0x00000002ff147819 */ /* 0x000fe20000011603 */
[----:B-----5:R-:W-:Y:S01]  /*0240*/  UPRMT UR4, UR5, 0x654, UR4 ;  /* 0x0000065405047896 */ /* 0x020fe20008000004 */
[----:B------:R-:W-:Y:S02]  /*0250*/  LOP3.LUT R22, R21, 0x3fc, RZ, 0xc0, !PT ;  /* 0x000003fc15167812 */ /* 0x000fe400078ec0ff */
[----:B------:R-:W-:-:S05]  /*0260*/  LOP3.LUT R20, R20, 0x30, RZ, 0xc0, !PT ;  /* 0x0000003014147812 */ /* 0x000fca00078ec0ff */
[----:B------:R-:W-:Y:S01]  /*0270*/  VIADD R23, R20, UR4 ;  /* 0x0000000414177c36 */ /* 0x000fe20008000000 */
[----:B------:R-:W-:-:S04]  /*0280*/  LOP3.LUT R20, R3, 0xff, RZ, 0xc0, !PT ;  /* 0x000000ff03147812 */ /* 0x000fc800078ec0ff */
[----:B------:R-:W-:Y:S02]  /*0290*/  LEA R22, R22, R23, 0x2 ;  /* 0x0000001716167211 */ /* 0x000fe400078e10ff */
[----:B------:R-:W-:-:S03]  /*02a0*/  LEA R20, R20, UR4, 0x2 ;  /* 0x0000000414147c11 */ /* 0x000fc6000f8e10ff */
[----:B--2---:R1:W-:Y:S01]  /*02b0*/  STS.128 [R22], R4 ;  /* 0x0000000416007388 */ /* 0x0043e20000000c00 */
[----:B------:R-:W-:Y:S01]  /*02c0*/  BAR.SYNC.DEFER_BLOCKING 0x0 ;  /* 0x0000000000007b1d */ /* 0x000fe20000010000 */
[----:B-1----:R-:W-:-:S04]  /*02d0*/  PRMT R4, R3, 0x6540, R0 ;  /* 0x0000654003047816 */ /* 0x002fc80000000000 */
[----:B------:R-:W-:-:S04]  /*02e0*/  LEA.HI R29, R29, R4, RZ, 0x9 ;  /* 0x000000041d1d7211 */ /* 0x000fc800078f48ff */
[----:B------:R-:W-:Y:S01]  /*02f0*/  LOP3.LUT R29, R29, 0xfffffe00, RZ, 0xc0, !PT ;  /* 0xfffffe001d1d7812 */ /* 0x000fe200078ec0ff */
[----:B------:R-:W-:Y:S04]  /*0300*/  LDS R28, [R20] ;  /* 0x00000000141c7984 */ /* 0x000fe80000000800 */
[----:B------:R-:W-:Y:S01]  /*0310*/  IMAD.IADD R29, R4, 0x1, -R29 ;  /* 0x00000001041d7824 */ /* 0x000fe200078e0a1d */
[----:B------:R-:W-:Y:S03]  /*0320*/  LDS R23, [R20+0x410] ;  /* 0x0004100014177984 */ /* 0x000fe60000000800 */
[C---:B0-----:R-:W-:Y:S01]  /*0330*/  IMAD.WIDE R24, R29.reuse, 0x4, R24 ;  /* 0x000000041d187825 */ /* 0x041fe200078e0218 */
[----:B------:R-:W-:Y:S04]  /*0340*/  LDS R27, [R20+0x820] ;  /* 0x00082000141b7984 */ /* 0x000fe80000000800 */
[----:B------:R-:W-:Y:S01]  /*0350*/  LDS R26, [R20+0xc30] ;  /* 0x000c3000141a7984 */ /* 0x000fe20000000800 */
[----:B------:R-:W-:Y:S06]  /*0360*/  BAR.SYNC.DEFER_BLOCKING 0x0 ;  /* 0x0000000000007b1d */ /* 0x000fec0000010000 */
[----:B---3--:R0:W-:Y:S02]  /*0370*/  STS.128 [R22], R8 ;  /* 0x0000000816007388 */ /* 0x0081e40000000c00 */
[----:B------:R-:W-:Y:S08]  /*0380*/  BAR.SYNC.DEFER_BLOCKING 0x0 ;  /* 0x0000000000007b1d */ /* 0x000ff00000010000 */
[----:B0-----:R-:W0:Y:S08]  /*0390*/  LDC.64 R8, c[0x0][0x218] ;  /* 0x00008600ff087b82 */ /* 0x001e300000000a00 */
[----:B------:R-:W1:Y:S01]  /*03a0*/  LDC.64 R10, c[0x0][0x228] ;  /* 0x00008a00ff0a7b82 */ /* 0x000e620000000a00 */
[----:B------:R-:W2:Y:S04]  /*03b0*/  LDS R5, [R20] ;  /* 0x0000000014057984 */ /* 0x000ea80000000800 */
[----:B------:R-:W-:Y:S04]  /*03c0*/  LDS R4, [R20+0x410] ;  /* 0x0004100014047984 */ /* 0x000fe80000000800 */
[----:B------:R-:W-:Y:S04]  /*03d0*/  LDS R7, [R20+0x820] ;  /* 0x0008200014077984 */ /* 0x000fe80000000800 */
[----:B------:R-:W-:Y:S01]  /*03e0*/  LDS R6, [R20+0xc30] ;  /* 0x000c300014067984 */ /* 0x000fe20000000800 */
[----:B------:R-:W-:Y:S06]  /*03f0*/  BAR.SYNC.DEFER_BLOCKING 0x0 ;  /* 0x0000000000007b1d */ /* 0x000fec0000010000 */
[----:B----4-:R-:W-:Y:S02]  /*0400*/  STS.128 [R22], R12 ;  /* 0x0000000c16007388 */ /* 0x010fe40000000c00 */
[----:B------:R-:W-:Y:S06]  /*0410*/  BAR.SYNC.DEFER_BLOCKING 0x0 ;  /* 0x0000000000007b1d */ /* 0x000fec0000010000 */
[----:B------:R-:W-:Y:S04]  /*0420*/  LDS R15, [R20] ;  /* 0x00000000140f7984 */ /* 0x000fe80000000800 */
[----:B------:R-:W-:Y:S04]  /*0430*/  LDS R12, [R20+0x410] ;  /* 0x00041000140c7984 */ /* 0x000fe80000000800 */
[----:B------:R-:W-:Y:S04]  /*0440*/  LDS R14, [R20+0x820] ;  /* 0x00082000140e7984 */ /* 0x000fe80000000800 */
[----:B------:R-:W-:Y:S01]  /*0450*/  LDS R13, [R20+0xc30] ;  /* 0x000c3000140d7984 */ /* 0x000fe20000000800 */
[----:B------:R-:W-:Y:S06]  /*0460*/  BAR.SYNC.DEFER_BLOCKING 0x0 ;  /* 0x0000000000007b1d */ /* 0x000fec0000010000 */
[----:B------:R3:W-:Y:S02]  /*0470*/  STS.128 [R22], R16 ;  /* 0x0000001016007388 */ /* 0x0007e40000000c00 */
[----:B------:R-:W-:Y:S06]  /*0480*/  BAR.SYNC.DEFER_BLOCKING 0x0 ;  /* 0x0000000000007b1d */ /* 0x000fec0000010000 */
[----:B------:R-:W4:Y:S01]  /*0490*/  LDG.E.EL R24, desc[UR6][R24.64] ;  /* 0x0000000618187981 */ /* 0x000f22000c2e1900 */
[----:B0-----:R-:W-:-:S03]  /*04a0*/  IMAD.WIDE R8, R29, 0x4, R8 ;  /* 0x000000041d087825 */ /* 0x001fc600078e0208 */
[----:B------:R-:W0:Y:S01]  /*04b0*/  LDS R22, [R20+0x410] ;  /* 0x0004100014167984 */ /* 0x000e220000000800 */
[----:B-1----:R-:W-:-:S03]  /*04c0*/  IMAD.WIDE R10, R29, 0x4, R10 ;  /* 0x000000041d0a7825 */ /* 0x002fc600078e020a */
[----:B------:R-:W1:Y:S04]  /*04d0*/  LDS R16, [R20] ;  /* 0x0000000014107984 */ /* 0x000e680000000800 */
[----:B------:R5:W2:Y:S04]  /*04e0*/  LDG.E.EL R25, desc[UR6][R8.64] ;  /* 0x0000000608197981 */ /* 0x000aa8000c2e1900 */
[----:B------:R-:W2:Y:S04]  /*04f0*/  LDG.E.EL R10, desc[UR6][R10.64] ;  /* 0x000000060a0a7981 */ /* 0x000ea8000c2e1900 */
[----:B------:R-:W0:Y:S01]  /*0500*/  LDS R18, [R20+0x820] ;  /* 0x0008200014127984 */ /* 0x000e220000000800 */
[----:B-----5:R-:W5:Y:S02]  /*0510*/  LDC.64 R8, c[0x0][0x230] ;  /* 0x00008c00ff087b82 */ /* 0x020f640000000a00 */
[----:B-----5:R-:W-:-:S05]  /*0520*/  IMAD.WIDE R8, R29, 0x4, R8 ;  /* 0x000000041d087825 */ /* 0x020fca00078e0208 */
[----:B---3--:R3:W5:Y:S02]  /*0530*/  LDG.E.EL R17, desc[UR6][R8.64] ;  /* 0x0000000608117981 */ /* 0x008764000c2e1900 */
[----:B---3--:R-:W-:Y:S01]  /*0540*/  IMAD.MOV.U32 R9, RZ, RZ, 0x3e800000 ;  /* 0x3e800000ff097424 */ /* 0x008fe200078e00ff */
[----:B------:R-:W3:Y:S01]  /*0550*/  S2UR UR4, SR_CgaCtaId ;  /* 0x00000000000479c3 */ /* 0x000ee20000008800 */
[----:B------:R-:W-:Y:S02]  /*0560*/  UMOV UR5, 0x400 ;  /* 0x0000040000057882 */ /* 0x000fe40000000000 */
[----:B---3--:R-:W-:Y:S01]  /*0570*/  UPRMT UR4, UR4, 0x654, UR5 ;  /* 0x0000065404047896 */ /* 0x008fe20008000005 */
[----:B------:R-:W-:-:S04]  /*0580*/  SHF.R.U32.HI R3, RZ, 0x2, R3 ;  /* 0x00000002ff037819 */ /* 0x000fc80000011603 */
[----:B------:R-:W-:Y:S02]  /*0590*/  SGXT.U32 R3, R3, 0x6 ;  /* 0x000000060303781a */ /* 0x000fe40000000000 */
[----:B------:R-:W-:Y:S02]  /*05a0*/  LOP3.LUT R2, R2, 0xc, R21, 0xf8, !PT ;  /* 0x0000000c02027812 */ /* 0x000fe400078ef815 */
[----:B------:R-:W-:-:S05]  /*05b0*/  PRMT R3, R3, 0x6540, R0 ;  /* 0x0000654003037816 */ /* 0x000fca0000000000 */
[----:B------:R-:W-:-:S05]  /*05c0*/  IMAD R3, R3, 0x1000, R2 ;  /* 0x0000100003037824 */ /* 0x000fca00078e0202 */
[----:B------:R-:W-:Y:S01]  /*05d0*/  IADD3 R21, R3, 0x40000, RZ ;  /* 0x0004000003157810 */ /* 0x000fe20007ffe0ff */
[----:B----4-:R-:W-:Y:S02]  /*05e0*/  FADD R19, R24, 9.9999997473787516356e-06 ;  /* 0x3727c5ac18137421 */ /* 0x010fe40000000000 */
[----:B------:R-:W3:Y:S02]  /*05f0*/  LDS R24, [R20+0xc30] ;  /* 0x000c300014187984 */ /* 0x000ee40000000800 */
[----:B------:R-:W4:Y:S02]  /*0600*/  MUFU.SQRT R29, R19 ;  /* 0x00000013001d7308 */ /* 0x000f240000002000 */
[C---:B----4-:R-:W-:Y:S02]  /*0610*/  FSETP.GT.AND P0, PT, R29.reuse, 8.50705917302346158658e+37, PT ;  /* 0x7e8000001d00780b */ /* 0x050fe40003f04000 */
[----:B------:R-:W-:-:S11]  /*0620*/  FSETP.GEU.AND P1, PT, R29, 1.175494350822287508e-38, PT ;  /* 0x008000001d00780b */ /* 0x000fd60003f2e000 */
[----:B------:R-:W-:-:S04]  /*0630*/  @P0 FMUL R29, R29, 0.25 ;  /* 0x3e8000001d1d0820 */ /* 0x000fc80000400000 */
[----:B------:R-:W-:-:S04]  /*0640*/  @!P1 FMUL R29, R29, 16777216 ;  /* 0x4b8000001d1d9820 */ /* 0x000fc80000400000 */
[----:B------:R-:W4:Y:S01]  /*0650*/  MUFU.RCP R8, R29 ;  /* 0x0000001d00087308 */ /* 0x000f220000001000 */
[----:B------:R-:W-:-:S05]  /*0660*/  FSEL R9, R9, 1, P0 ;  /* 0x3f80000009097808 */ /* 0x000fca0000000000 */
[----:B------:R-:W-:-:S04]  /*0670*/  @!P1 FMUL R9, R9, 16777216 ;  /* 0x4b80000009099820 */ /* 0x000fc80000400000 */
[----:B----4-:R-:W-:Y:S02]  /*0680*/  FMUL R8, R8, R9 ;  /* 0x0000000908087220 */ /* 0x010fe40000400000 */
[----:B------:R-:W4:Y:S01]  /*0690*/  S2R R9, SR_TID.X ;  /* 0x0000000000097919 */ /* 0x000f220000002100 */
[--C-:B--2---:R-:W-:Y:S01]  /*06a0*/  FADD R5, R5, -R25.reuse ;  /* 0x8000001905057221 */ /* 0x104fe20000000000 */
[--C-:B0-----:R-:W-:Y:S01]  /*06b0*/  FADD R22, R22, -R25.reuse ;  /* 0x8000001916167221 */ /* 0x101fe20000000000 */
[--C-:B------:R-:W-:Y:S01]  /*06c0*/  FADD R29, R4, -R25.reuse ;  /* 0x80000019041d7221 */ /* 0x100fe20000000000 */
        /* <DEDUP_REMOVED lines=10> */
[--C-:B-1----:R-:W-:Y:S01]  /*0770*/  FADD R13, R16, -R25.reuse ;  /* 0x80000019100d7221 */ /* 0x102fe20000000000 */
[--C-:B------:R-:W-:Y:S01]  /*0780*/  FADD R18, R18, -R25.reuse ;  /* 0x8000001912127221 */ /* 0x100fe20000000000 */
[----:B---3--:R-:W-:Y:S01]  /*0790*/  FADD R25, R24, -R25 ;  /* 0x8000001918197221 */ /* 0x008fe20000000000 */
[C---:B------:R-:W-:Y:S01]  /*07a0*/  FMUL R26, R8.reuse, R5 ;  /* 0x00000005081a7220 */ /* 0x040fe20000400000 */
        /* <DEDUP_REMOVED lines=13> */
[----:B----4-:R-:W-:Y:S01]  /*0880*/  SHF.L.U32 R5, R9, 0x4, RZ ;  /* 0x0000000409057819 */ /* 0x010fe200000006ff */
[C---:B------:R-:W-:Y:S01]  /*0890*/  FMUL R18, R8.reuse, R18 ;  /* 0x0000001208127220 */ /* 0x040fe20000400000 */
[----:B------:R-:W-:Y:S01]  /*08a0*/  FMUL R8, R8, R25 ;  /* 0x0000001908087220 */ /* 0x000fe20000400000 */
[----:B-----5:R-:W-:Y:S01]  /*08b0*/  FFMA R7, R10, R22, R17 ;  /* 0x000000160a077223 */ /* 0x020fe20000000011 */
[----:B------:R-:W-:Y:S01]  /*08c0*/  LOP3.LUT R5, R5, 0xff0, RZ, 0xc0, !PT ;  /* 0x00000ff005057812 */ /* 0x000fe200078ec0ff */
[----:B------:R-:W-:-:S02]  /*08d0*/  IMAD.SHL.U32 R22, R9, 0x4, RZ ;  /* 0x0000000409167824 */ /* 0x000fc400078e00ff */
[C-C-:B------:R-:W-:Y:S01]  /*08e0*/  FFMA R23, R10.reuse, R23, R17.reuse ;  /* 0x000000170a177223 */ /* 0x140fe20000000011 */
        /* <DEDUP_REMOVED lines=13> */
[----:B------:R-:W-:Y:S01]  /*09c0*/  FFMA R8, R10, R8, R17 ;  /* 0x000000080a087223 */ /* 0x000fe20000000011 */
[----:B------:R-:W-:-:S02]  /*09d0*/  LEA.HI R10, R5, UR4, RZ, 0x1e ;  /* 0x00000004050a7c11 */ /* 0x000fc4000f8ff0ff */
[----:B------:R-:W-:Y:S02]  /*09e0*/  LOP3.LUT R22, R22, 0x3fc, RZ, 0xc0, !PT ;  /* 0x000003fc16167812 */ /* 0x000fe400078ec0ff */
[----:B------:R-:W-:Y:S02]  /*09f0*/  LEA R15, R5, R10, 0x2 ;  /* 0x0000000a050f7211 */ /* 0x000fe400078e10ff */
[C---:B------:R-:W-:Y:S02]  /*0a00*/  LOP3.LUT R5, R22.reuse, 0x400, RZ, 0xfc, !PT ;  /* 0x0000040016057812 */ /* 0x040fe400078efcff */
[----:B------:R-:W-:Y:S02]  /*0a10*/  LOP3.LUT R9, R9, 0xfc, RZ, 0xc0, !PT ;  /* 0x000000fc09097812 */ /* 0x000fe400078ec0ff */
[----:B------:R-:W-:Y:S02]  /*0a20*/  SHF.R.U32.HI R5, RZ, 0x2, R5 ;  /* 0x00000002ff057819 */ /* 0x000fe40000011605 */
[----:B------:R-:W-:Y:S01]  /*0a30*/  LOP3.LUT R10, R22, 0x800, RZ, 0xfc, !PT ;  /* 0x00000800160a7812 */ /* 0x000fe200078efcff */
[----:B------:R-:W-:Y:S01]  /*0a40*/  VIADD R9, R9, UR4 ;  /* 0x0000000409097c36 */ /* 0x000fe20008000000 */
[----:B------:R-:W-:-:S02]  /*0a50*/  LOP3.LUT R5, R5, 0x1fc, RZ, 0xc0, !PT ;  /* 0x000001fc05057812 */ /* 0x000fc400078ec0ff */
[----:B------:R-:W-:Y:S02]  /*0a60*/  SHF.R.U32.HI R10, RZ, 0x2, R10 ;  /* 0x00000002ff0a7819 */ /* 0x000fe4000001160a */
[----:B------:R-:W-:Y:S02]  /*0a70*/  FSETP.GEU.AND P0, PT, R27, RZ, PT ;  /* 0x000000ff1b00720b */ /* 0x000fe40003f0e000 */
[----:B------:R-:W-:Y:S01]  /*0a80*/  LEA R19, R22, R9, 0x2 ;  /* 0x0000000916137211 */ /* 0x000fe200078e10ff */
[----:B------:R-:W-:Y:S01]  /*0a90*/  VIADD R9, R5, UR4 ;  /* 0x0000000405097c36 */ /* 0x000fe20008000000 */
[----:B------:R-:W-:Y:S02]  /*0aa0*/  LOP3.LUT R10, R10, 0x2fc, RZ, 0xc0, !PT ;  /* 0x000002fc0a0a7812 */ /* 0x000fe400078ec0ff */
[----:B------:R-:W-:Y:S01]  /*0ab0*/  FSEL R5, R27, RZ, P0 ;  /* 0x000000ff1b057208 */ /* 0x000fe20000000000 */
[----:B------:R-:W-:Y:S01]  /*0ac0*/  BAR.SYNC.DEFER_BLOCKING 0x0 ;  /* 0x0000000000007b1d */ /* 0x000fe20000010000 */
[----:B------:R-:W-:-:S02]  /*0ad0*/  FSETP.GEU.AND P3, PT, R28, RZ, PT ;  /* 0x000000ff1c00720b */ /* 0x000fc40003f6e000 */
[----:B------:R-:W-:Y:S02]  /*0ae0*/  FSETP.GEU.AND P2, PT, R26, RZ, PT ;  /* 0x000000ff1a00720b */ /* 0x000fe40003f4e000 */
[----:B------:R-:W-:Y:S02]  /*0af0*/  FSETP.GEU.AND P1, PT, R24, RZ, PT ;  /* 0x000000ff1800720b */ /* 0x000fe40003f2e000 */
[----:B------:R-:W-:Y:S02]  /*0b00*/  FSETP.GEU.AND P4, PT, R23, RZ, PT ;  /* 0x000000ff1700720b */ /* 0x000fe40003f8e000 */
[----:B------:R-:W-:Y:S02]  /*0b10*/  FSETP.GEU.AND P0, PT, R20, RZ, PT ;  /* 0x000000ff1400720b */ /* 0x000fe40003f0e000 */
[----:B------:R-:W-:Y:S02]  /*0b20*/  IADD3 R25, R10, UR4, RZ ;  /* 0x000000040a197c10 */ /* 0x000fe4000fffe0ff */
[----:B------:R-:W-:-:S02]  /*0b30*/  FSEL R28, R28, RZ, P3 ;  /* 0x000000ff1c1c7208 */ /* 0x000fc40001800000 */
[----:B------:R-:W-:Y:S02]  /*0b40*/  FSEL R26, R26, RZ, P2 ;  /* 0x000000ff1a1a7208 */ /* 0x000fe40001000000 */
[----:B------:R-:W-:Y:S02]  /*0b50*/  FSEL R24, R24, RZ, P1 ;  /* 0x000000ff18187208 */ /* 0x000fe40000800000 */
[----:B------:R-:W-:Y:S02]  /*0b60*/  FSEL R10, R23, RZ, P4 ;  /* 0x000000ff170a7208 */ /* 0x000fe40002000000 */
[----:B------:R-:W-:Y:S02]  /*0b70*/  FSEL R20, R20, RZ, P0 ;  /* 0x000000ff14147208 */ /* 0x000fe40000000000 */
[----:B------:R-:W-:Y:S02]  /*0b80*/  FSETP.GEU.AND P3, PT, R16, RZ, PT ;  /* 0x000000ff1000720b */ /* 0x000fe40003f6e000 */
[----:B------:R-:W-:-:S02]  /*0b90*/  FSETP.GEU.AND P2, PT, R12, RZ, PT ;  /* 0x000000ff0c00720b */ /* 0x000fc40003f4e000 */
[----:B------:R-:W-:Y:S02]  /*0ba0*/  FSETP.GEU.AND P1, PT, R14, RZ, PT ;  /* 0x000000ff0e00720b */ /* 0x000fe40003f2e000 */
[----:B------:R-:W-:Y:S02]  /*0bb0*/  FSETP.GEU.AND P4, PT, R6, RZ, PT ;  /* 0x000000ff0600720b */ /* 0x000fe40003f8e000 */
[----:B------:R-:W-:Y:S02]  /*0bc0*/  FSETP.GEU.AND P0, PT, R4, RZ, PT ;  /* 0x000000ff0400720b */ /* 0x000fe40003f0e000 */
[----:B------:R-:W-:Y:S02]  /*0bd0*/  FSEL R16, R16, RZ, P3 ;  /* 0x000000ff10107208 */ /* 0x000fe40001800000 */
[----:B------:R-:W-:Y:S02]  /*0be0*/  FSEL R12, R12, RZ, P2 ;  /* 0x000000ff0c0c7208 */ /* 0x000fe40001000000 */
[----:B------:R-:W-:-:S02]  /*0bf0*/  FSEL R14, R14, RZ, P1 ;  /* 0x000000ff0e0e7208 */ /* 0x000fc40000800000 */
[----:B------:R-:W-:Y:S02]  /*0c00*/  FSEL R6, R6, RZ, P4 ;  /* 0x000000ff06067208 */ /* 0x000fe40002000000 */
[----:B------:R-:W-:Y:S02]  /*0c10*/  FSEL R4, R4, RZ, P0 ;  /* 0x000000ff04047208 */ /* 0x000fe40000000000 */
[----:B------:R-:W-:Y:S02]  /*0c20*/  FSETP.GEU.AND P4, PT, R11, RZ, PT ;  /* 0x000000ff0b00720b */ /* 0x000fe40003f8e000 */
[----:B------:R-:W-:Y:S02]  /*0c30*/  FSETP.GEU.AND P1, PT, R18, RZ, PT ;  /* 0x000000ff1200720b */ /* 0x000fe40003f2e000 */
[----:B------:R-:W-:Y:S02]  /*0c40*/  FSETP.GEU.AND P2, PT, R7, RZ, PT ;  /* 0x000000ff0700720b */ /* 0x000fe40003f4e000 */
[----:B------:R-:W-:-:S02]  /*0c50*/  FSETP.GEU.AND P3, PT, R13, RZ, PT ;  /* 0x000000ff0d00720b */ /* 0x000fc40003f6e000 */
[----:B------:R-:W-:Y:S01]  /*0c60*/  FSETP.GEU.AND P0, PT, R8, RZ, PT ;  /* 0x000000ff0800720b */ /* 0x000fe20003f0e000 */
[----:B------:R0:W-:Y:S01]  /*0c70*/  STS [R15+0x4], R10 ;  /* 0x0000040a0f007388 */ /* 0x0001e20000000800 */
[----:B------:R-:W-:-:S03]  /*0c80*/  FSEL R18, R18, RZ, P1 ;  /* 0x000000ff12127208 */ /* 0x000fc60000800000 */
[----:B------:R1:W-:Y:S04]  /*0c90*/  STS [R15+0x20], R16 ;  /* 0x000020100f007388 */ /* 0x0003e80000000800 */
[----:B------:R2:W-:Y:S01]  /*0ca0*/  STS [R15+0x24], R12 ;  /* 0x0000240c0f007388 */ /* 0x0005e20000000800 */
[----:B0-----:R-:W-:-:S03]  /*0cb0*/  FSEL R10, R7, RZ, P2 ;  /* 0x000000ff070a7208 */ /* 0x001fc60001000000 */
[----:B------:R0:W-:Y:S01]  /*0cc0*/  STS [R15+0x28], R14 ;  /* 0x0000280e0f007388 */ /* 0x0001e20000000800 */
[----:B-1----:R-:W-:Y:S02]  /*0cd0*/  FSEL R16, R13, RZ, P3 ;  /* 0x000000ff0d107208 */ /* 0x002fe40001800000 */
[----:B--2---:R-:W-:Y:S02]  /*0ce0*/  FSEL R12, R11, RZ, P4 ;  /* 0x000000ff0b0c7208 */ /* 0x004fe40002000000 */
[----:B0-----:R-:W-:Y:S01]  /*0cf0*/  FSEL R14, R8, RZ, P0 ;  /* 0x000000ff080e7208 */ /* 0x001fe20000000000 */
[----:B------:R-:W-:Y:S04]  /*0d00*/  STS [R15+0x8], R5 ;  /* 0x000008050f007388 */ /* 0x000fe80000000800 */
[----:B------:R0:W-:Y:S04]  /*0d10*/  STS [R15+0xc], R28 ;  /* 0x00000c1c0f007388 */ /* 0x0001e80000000800 */
[----:B------:R-:W-:Y:S04]  /*0d20*/  STS [R15+0x10], R26 ;  /* 0x0000101a0f007388 */ /* 0x000fe80000000800 */
[----:B------:R-:W-:Y:S01]  /*0d30*/  STS [R15+0x14], R24 ;  /* 0x000014180f007388 */ /* 0x000fe20000000800 */
[C---:B------:R-:W-:Y:S01]  /*0d40*/  LOP3.LUT R17, R22.reuse, 0xc00, RZ, 0xfc, !PT ;  /* 0x00000c0016117812 */ /* 0x040fe200078efcff */
[C---:B------:R-:W-:Y:S01]  /*0d50*/  IMAD R25, R22.reuse, 0x4, R25 ;  /* 0x0000000416197824 */ /* 0x040fe200078e0219 */
[----:B------:R-:W-:Y:S01]  /*0d60*/  LEA R27, R22, R9, 0x2 ;  /* 0x00000009161b7211 */ /* 0x000fe200078e10ff */
[----:B------:R-:W-:Y:S04]  /*0d70*/  STS [R15+0x18], R20 ;  /* 0x000018140f007388 */ /* 0x000fe80000000800 */
[----:B------:R-:W-:Y:S04]  /*0d80*/  STS [R15+0x1c], R6 ;  /* 0x00001c060f007388 */ /* 0x000fe80000000800 */
[----:B------:R-:W-:Y:S04]  /*0d90*/  STS [R15+0x2c], R4 ;  /* 0x00002c040f007388 */ /* 0x000fe80000000800 */
[----:B------:R-:W-:Y:S04]  /*0da0*/  STS [R15+0x38], R18 ;  /* 0x000038120f007388 */ /* 0x000fe80000000800 */
[----:B------:R-:W-:Y:S04]  /*0db0*/  STS [R15+0x34], R10 ;  /* 0x0000340a0f007388 */ /* 0x000fe80000000800 */
[----:B------:R-:W-:Y:S04]  /*0dc0*/  STS [R15+0x30], R16 ;  /* 0x000030100f007388 */ /* 0x000fe80000000800 */
[----:B------:R-:W-:Y:S04]  /*0dd0*/  STS [R15], R12 ;  /* 0x0000000c0f007388 */ /* 0x000fe80000000800 */
[----:B------:R-:W-:Y:S01]  /*0de0*/  STS [R15+0x3c], R14 ;  /* 0x00003c0e0f007388 */ /* 0x000fe20000000800 */
[----:B0-----:R-:W0:Y:S08]  /*0df0*/  LDC.64 R28, c[0x0][0x238] ;  /* 0x00008e00ff1c7b82 */ /* 0x001e300000000a00 */
[----:B------:R-:W-:Y:S01]  /*0e00*/  BAR.SYNC.DEFER_BLOCKING 0x0 ;  /* 0x0000000000007b1d */ /* 0x000fe20000010000 */
[----:B------:R-:W-:-:S04]  /*0e10*/  SHF.R.U32.HI R17, RZ, 0x2, R17 ;  /* 0x00000002ff117819 */ /* 0x000fc80000011611 */
[----:B------:R-:W-:-:S05]  /*0e20*/  LOP3.LUT R17, R17, 0x3fc, RZ, 0xc0, !PT ;  /* 0x000003fc11117812 */ /* 0x000fca00078ec0ff */
[----:B------:R-:W-:-:S05]  /*0e30*/  VIADD R17, R17, UR4 ;  /* 0x0000000411117c36 */ /* 0x000fca0008000000 */
[----:B------:R-:W-:Y:S01]  /*0e40*/  LEA R22, R22, R17, 0x2 ;  /* 0x0000001116167211 */ /* 0x000fe200078e10ff */
[----:B------:R-:W-:Y:S04]  /*0e50*/  LDS R4, [R19] ;  /* 0x0000000013047984 */ /* 0x000fe80000000800 */
[----:B------:R-:W-:Y:S04]  /*0e60*/  LDS R5, [R19+0x4] ;  /* 0x0000040013057984 */ /* 0x000fe80000000800 */
[----:B------:R-:W-:Y:S04]  /*0e70*/  LDS R6, [R19+0x8] ;  /* 0x0000080013067984 */ /* 0x000fe80000000800 */
[----:B------:R-:W1:Y:S04]  /*0e80*/  LDS R7, [R19+0xc] ;  /* 0x00000c0013077984 */ /* 0x000e680000000800 */
[----:B------:R-:W-:Y:S04]  /*0e90*/  LDS R8, [R27+0x1000] ;  /* 0x001000001b087984 */ /* 0x000fe80000000800 */
[----:B------:R-:W-:Y:S04]  /*0ea0*/  LDS R9, [R27+0x1004] ;  /* 0x001004001b097984 */ /* 0x000fe80000000800 */
[----:B------:R-:W-:Y:S04]  /*0eb0*/  LDS R10, [R27+0x1008] ;  /* 0x001008001b0a7984 */ /* 0x000fe80000000800 */
[----:B------:R-:W2:Y:S04]  /*0ec0*/  LDS R11, [R27+0x100c] ;  /* 0x00100c001b0b7984 */ /* 0x000ea80000000800 */
[----:B------:R-:W-:Y:S04]  /*0ed0*/  LDS R12, [R25+0x2000] ;  /* 0x00200000190c7984 */ /* 0x000fe80000000800 */
[----:B------:R-:W-:Y:S04]  /*0ee0*/  LDS R13, [R25+0x2004] ;  /* 0x00200400190d7984 */ /* 0x000fe80000000800 */
[----:B------:R-:W-:Y:S04]  /*0ef0*/  LDS R14, [R25+0x2008] ;  /* 0x00200800190e7984 */ /* 0x000fe80000000800 */
[----:B------:R3:W4:Y:S04]  /*0f00*/  LDS R15, [R25+0x200c] ;  /* 0x00200c00190f7984 */ /* 0x0007280000000800 */
[----:B------:R-:W-:Y:S04]  /*0f10*/  LDS R16, [R22+0x3000] ;  /* 0x0030000016107984 */ /* 0x000fe80000000800 */
[----:B------:R-:W-:Y:S04]  /*0f20*/  LDS R17, [R22+0x3004] ;  /* 0x0030040016117984 */ /* 0x000fe80000000800 */
[----:B------:R-:W-:Y:S04]  /*0f30*/  LDS R18, [R22+0x3008] ;  /* 0x0030080016127984 */ /* 0x000fe80000000800 */
[----:B------:R5:W4:Y:S01]  /*0f40*/  LDS R19, [R22+0x300c] ;  /* 0x00300c0016137984 */ /* 0x000b220000000800 */
[C---:B------:R-:W-:Y:S01]  /*0f50*/  VIADD R23, R3.reuse, 0x80000 ;  /* 0x0008000003177836 */ /* 0x040fe20000000000 */
[----:B---3--:R-:W-:Y:S01]  /*0f60*/  IADD3 R25, R3, 0xc0000, RZ ;  /* 0x000c000003197810 */ /* 0x008fe20007ffe0ff */
[----:B0-----:R-:W-:-:S04]  /*0f70*/  IMAD.WIDE R2, R3, 0x4, R28 ;  /* 0x0000000403027825 */ /* 0x001fc800078e021c */
[--C-:B------:R-:W-:Y:S01]  /*0f80*/  IMAD.WIDE R20, R21, 0x4, R28.reuse ;  /* 0x0000000415147825 */ /* 0x100fe200078e021c */
[----:B-1----:R-:W-:Y:S03]  /*0f90*/  STG.E.128 desc[UR6][R2.64], R4 ;  /* 0x0000000402007986 */ /* 0x002fe6000c101d06 */
[--C-:B-----5:R-:W-:Y:S01]  /*0fa0*/  IMAD.WIDE R22, R23, 0x4, R28.reuse ;  /* 0x0000000417167825 */ /* 0x120fe200078e021c */
[----:B--2---:R-:W-:Y:S03]  /*0fb0*/  STG.E.128 desc[UR6][R20.64], R8 ;  /* 0x0000000814007986 */ /* 0x004fe6000c101d06 */
[----:B------:R-:W-:Y:S01]  /*0fc0*/  IMAD.WIDE R28, R25, 0x4, R28 ;  /* 0x00000004191c7825 */ /* 0x000fe200078e021c */
[----:B----4-:R-:W-:Y:S04]  /*0fd0*/  STG.E.128 desc[UR6][R22.64], R12 ;  /* 0x0000000c16007986 */ /* 0x010fe8000c101d06 */
[----:B------:R-:W-:Y:S01]  /*0fe0*/  STG.E.128 desc[UR6][R28.64], R16 ;  /* 0x000000101c007986 */ /* 0x000fe2000c101d06 */
[----:B------:R-:W-:Y:S05]  /*0ff0*/  EXIT ;  /* 0x000000000000794d */ /* 0x000fea0003800000 */
.L_x_0:
[----:B------:R-:W-:-:S00]  /*1000*/  BRA `(.L_x_0) ;  /* 0xfffffffc00fc7947 */ /* 0x000fc0000383ffff */
[----:B------:R-:W-:-:S00]  /*1010*/  NOP ;  /* 0x0000000000007918 */ /* 0x000fc00000000000 */
        /* <DEDUP_REMOVED lines=14> */
.L_x_1:


//--------------------- .nv.global.init           --------------------------
	.section	.nv.global.init,"aw",@progbits
.nv.global.init:
	.type		_$_str,@object
	.size		_$_str,(_$_str_$_2 - _$_str)
_$_str:
        /*0000*/ 	.byte	0x5f, 0x5f, 0x43, 0x55, 0x44, 0x41, 0x5f, 0x46, 0x54, 0x5a, 0x00
	.type		_$_str_$_2,@object
	.size		_$_str_$_2,(.L_1 - _$_str_$_2)
_$_str_$_2:
        /*000b*/ 	.byte	0x5f, 0x5f, 0x43, 0x55, 0x44, 0x41, 0x5f, 0x50, 0x52, 0x45, 0x43, 0x5f, 0x53, 0x51, 0x52, 0x54
        /*001b*/ 	.byte	0x00
.L_1:


//--------------------- .nv.shared.triton_poi_fused__native_batch_norm_legit_no_training_relu_4 --------------------------
	.section	.nv.shared.triton_poi_fused__native_batch_norm_legit_no_training_relu_4,"aw",@nobits
	.sectionflags	@""
	.align	16
	.zero		1024


//--------------------- .nv.constant0.triton_poi_fused__native_batch_norm_legit_no_training_relu_4 --------------------------
	.section	.nv.constant0.triton_poi_fused__native_batch_norm_legit_no_training_relu_4,"a",@progbits
	.sectionflags	@""
	.align	4
.nv.constant0.triton_poi_fused__native_batch_norm_legit_no_training_relu_4:
	.zero		584
